//
// Generated by NVIDIA NVVM Compiler
//
// Compiler Build ID: CL-36424714
// Cuda compilation tools, release 13.0, V13.0.88
// Based on NVVM 20.0.0
//

.version 9.0
.target sm_100
.address_size 64

	// .globl	_Z10rmm_kernelPKiS0_Piiii
// _ZZ10rmm_kernelPKiS0_PiiiiE2sA has been demoted
// _ZZ10rmm_kernelPKiS0_PiiiiE2sB has been demoted

.visible .entry _Z10rmm_kernelPKiS0_Piiii(
	.param .u64 .ptr .align 1 _Z10rmm_kernelPKiS0_Piiii_param_0,
	.param .u64 .ptr .align 1 _Z10rmm_kernelPKiS0_Piiii_param_1,
	.param .u64 .ptr .align 1 _Z10rmm_kernelPKiS0_Piiii_param_2,
	.param .u32 _Z10rmm_kernelPKiS0_Piiii_param_3,
	.param .u32 _Z10rmm_kernelPKiS0_Piiii_param_4,
	.param .u32 _Z10rmm_kernelPKiS0_Piiii_param_5
)
{
	.reg .pred 	%p<21>;
	.reg .b32 	%r<251>;
	.reg .b64 	%rd<15>;
	// demoted variable
	.shared .align 4 .b8 _ZZ10rmm_kernelPKiS0_PiiiiE2sA[4096];
	// demoted variable
	.shared .align 4 .b8 _ZZ10rmm_kernelPKiS0_PiiiiE2sB[4096];
	ld.param.u64 	%rd3, [_Z10rmm_kernelPKiS0_Piiii_param_0];
	ld.param.u64 	%rd4, [_Z10rmm_kernelPKiS0_Piiii_param_1];
	ld.param.u64 	%rd5, [_Z10rmm_kernelPKiS0_Piiii_param_2];
	ld.param.u32 	%r60, [_Z10rmm_kernelPKiS0_Piiii_param_3];
	ld.param.u32 	%r61, [_Z10rmm_kernelPKiS0_Piiii_param_4];
	ld.param.u32 	%r62, [_Z10rmm_kernelPKiS0_Piiii_param_5];
	mov.u32 	%r64, %ctaid.y;
	mov.u32 	%r65, %ntid.y;
	mov.u32 	%r1, %tid.y;
	mad.lo.s32 	%r2, %r64, %r65, %r1;
	mov.u32 	%r66, %ctaid.x;
	mov.u32 	%r67, %ntid.x;
	mov.u32 	%r3, %tid.x;
	mad.lo.s32 	%r4, %r66, %r67, %r3;
	setp.lt.s32 	%p1, %r61, 1;
	mov.b32 	%r249, 0;
	@%p1 bra 	$L__BB0_19;
	add.s32 	%r69, %r61, 31;
	shr.u32 	%r5, %r69, 5;
	shr.u32 	%r70, %r60, 31;
	add.s32 	%r71, %r60, %r70;
	shr.s32 	%r6, %r71, 1;
	shl.b32 	%r72, %r1, 8;
	mov.u32 	%r73, _ZZ10rmm_kernelPKiS0_PiiiiE2sA;
	add.s32 	%r74, %r73, %r72;
	shl.b32 	%r75, %r3, 2;
	add.s32 	%r7, %r74, %r75;
	shr.u32 	%r76, %r62, 31;
	add.s32 	%r77, %r62, %r76;
	shr.s32 	%r8, %r77, 1;
	shl.b32 	%r78, %r1, 7;
	mov.u32 	%r79, _ZZ10rmm_kernelPKiS0_PiiiiE2sB;
	add.s32 	%r80, %r79, %r78;
	shl.b32 	%r9, %r3, 3;
	add.s32 	%r10, %r80, %r78;
	mul.lo.s32 	%r81, %r2, %r61;
	shl.b32 	%r11, %r81, 1;
	cvta.to.global.u64 	%rd1, %rd3;
	cvta.to.global.u64 	%rd2, %rd4;
	mov.b32 	%r230, 0;
	mul.wide.u32 	%rd8, %r61, 4;
	mov.u32 	%r229, %r61;
	mov.u32 	%r249, %r230;
$L__BB0_2:
	setp.ge.s32 	%p2, %r2, %r6;
	min.s32 	%r83, %r229, 32;
	max.s32 	%r15, %r83, 1;
	shl.b32 	%r16, %r230, 5;
	add.s32 	%r84, %r16, %r3;
	setp.ge.s32 	%p3, %r84, %r61;
	mov.b32 	%r232, 0;
	or.pred  	%p4, %p2, %p3;
	mov.u32 	%r233, %r232;
	@%p4 bra 	$L__BB0_4;
	add.s32 	%r85, %r84, %r11;
	mul.wide.s32 	%rd6, %r85, 4;
	add.s64 	%rd7, %rd1, %rd6;
	ld.global.nc.u32 	%r232, [%rd7];
	add.s64 	%rd9, %rd7, %rd8;
	ld.global.nc.u32 	%r233, [%rd9];
$L__BB0_4:
	setp.ge.s32 	%p5, %r4, %r8;
	st.shared.u32 	[%r7], %r232;
	st.shared.u32 	[%r7+128], %r233;
	add.s32 	%r22, %r16, %r1;
	setp.ge.s32 	%p6, %r22, %r61;
	mov.b32 	%r234, 0;
	or.pred  	%p7, %p5, %p6;
	mov.u32 	%r235, %r234;
	@%p7 bra 	$L__BB0_6;
	shl.b32 	%r87, %r4, 1;
	mad.lo.s32 	%r88, %r22, %r62, %r87;
	mul.wide.s32 	%rd10, %r88, 4;
	add.s64 	%rd11, %rd2, %rd10;
	ld.global.nc.u32 	%r234, [%rd11];
	ld.global.nc.u32 	%r235, [%rd11+4];
$L__BB0_6:
	shl.b32 	%r89, %r1, 7;
	mov.u32 	%r90, _ZZ10rmm_kernelPKiS0_PiiiiE2sB;
	add.s32 	%r91, %r90, %r89;
	add.s32 	%r92, %r91, %r9;
	st.shared.u32 	[%r92], %r234;
	st.shared.u32 	[%r92+4], %r235;
	bar.sync 	0;
	setp.le.s32 	%p8, %r61, %r16;
	@%p8 bra 	$L__BB0_18;
	setp.lt.s32 	%p9, %r229, 8;
	mov.b32 	%r244, 0;
	@%p9 bra 	$L__BB0_10;
	shl.b32 	%r95, %r1, 8;
	add.s32 	%r97, %r95, %r90;
	add.s32 	%r236, %r97, 128;
	mov.u32 	%r98, _ZZ10rmm_kernelPKiS0_PiiiiE2sA;
	add.s32 	%r99, %r9, %r98;
	add.s32 	%r237, %r99, 512;
	and.b32  	%r100, %r15, 56;
	neg.s32 	%r238, %r100;
$L__BB0_9:
	.pragma "nounroll";
	and.b32  	%r244, %r15, 56;
	ld.shared.u32 	%r101, [%r237+-512];
	ld.shared.u32 	%r102, [%r237+-508];
	ld.shared.u32 	%r103, [%r236+-128];
	ld.shared.u32 	%r104, [%r236];
	add.s32 	%r105, %r102, %r101;
	mad.lo.s32 	%r106, %r105, %r103, %r249;
	mad.lo.s32 	%r107, %r104, %r105, %r106;
	ld.shared.u32 	%r108, [%r237+-384];
	ld.shared.u32 	%r109, [%r237+-380];
	ld.shared.u32 	%r110, [%r236+-124];
	ld.shared.u32 	%r111, [%r236+4];
	add.s32 	%r112, %r109, %r108;
	mad.lo.s32 	%r113, %r112, %r110, %r107;
	mad.lo.s32 	%r114, %r111, %r112, %r113;
	ld.shared.u32 	%r115, [%r237+-256];
	ld.shared.u32 	%r116, [%r237+-252];
	ld.shared.u32 	%r117, [%r236+-120];
	ld.shared.u32 	%r118, [%r236+8];
	add.s32 	%r119, %r116, %r115;
	mad.lo.s32 	%r120, %r119, %r117, %r114;
	mad.lo.s32 	%r121, %r118, %r119, %r120;
	ld.shared.u32 	%r122, [%r237+-128];
	ld.shared.u32 	%r123, [%r237+-124];
	ld.shared.u32 	%r124, [%r236+-116];
	ld.shared.u32 	%r125, [%r236+12];
	add.s32 	%r126, %r123, %r122;
	mad.lo.s32 	%r127, %r126, %r124, %r121;
	mad.lo.s32 	%r128, %r125, %r126, %r127;
	ld.shared.u32 	%r129, [%r237];
	ld.shared.u32 	%r130, [%r237+4];
	ld.shared.u32 	%r131, [%r236+-112];
	ld.shared.u32 	%r132, [%r236+16];
	add.s32 	%r133, %r130, %r129;
	mad.lo.s32 	%r134, %r133, %r131, %r128;
	mad.lo.s32 	%r135, %r132, %r133, %r134;
	ld.shared.u32 	%r136, [%r237+128];
	ld.shared.u32 	%r137, [%r237+132];
	ld.shared.u32 	%r138, [%r236+-108];
	ld.shared.u32 	%r139, [%r236+20];
	add.s32 	%r140, %r137, %r136;
	mad.lo.s32 	%r141, %r140, %r138, %r135;
	mad.lo.s32 	%r142, %r139, %r140, %r141;
	ld.shared.u32 	%r143, [%r237+256];
	ld.shared.u32 	%r144, [%r237+260];
	ld.shared.u32 	%r145, [%r236+-104];
	ld.shared.u32 	%r146, [%r236+24];
	add.s32 	%r147, %r144, %r143;
	mad.lo.s32 	%r148, %r147, %r145, %r142;
	mad.lo.s32 	%r149, %r146, %r147, %r148;
	ld.shared.u32 	%r150, [%r237+384];
	ld.shared.u32 	%r151, [%r237+388];
	ld.shared.u32 	%r152, [%r236+-100];
	ld.shared.u32 	%r153, [%r236+28];
	add.s32 	%r154, %r151, %r150;
	mad.lo.s32 	%r155, %r154, %r152, %r149;
	mad.lo.s32 	%r249, %r153, %r154, %r155;
	add.s32 	%r238, %r238, 8;
	add.s32 	%r237, %r237, 1024;
	add.s32 	%r236, %r236, 32;
	setp.ne.s32 	%p10, %r238, 0;
	@%p10 bra 	$L__BB0_9;
$L__BB0_10:
	and.b32  	%r42, %r15, 7;
	setp.eq.s32 	%p11, %r42, 0;
	@%p11 bra 	$L__BB0_18;
	setp.lt.u32 	%p12, %r42, 4;
	@%p12 bra 	$L__BB0_13;
	shl.b32 	%r157, %r244, 7;
	mov.u32 	%r158, _ZZ10rmm_kernelPKiS0_PiiiiE2sA;
	add.s32 	%r159, %r158, %r157;
	add.s32 	%r160, %r159, %r9;
	ld.shared.u32 	%r161, [%r160];
	ld.shared.u32 	%r162, [%r160+4];
	shl.b32 	%r163, %r244, 2;
	add.s32 	%r164, %r10, %r163;
	ld.shared.u32 	%r165, [%r164];
	ld.shared.u32 	%r166, [%r164+128];
	add.s32 	%r167, %r162, %r161;
	mad.lo.s32 	%r168, %r167, %r165, %r249;
	mad.lo.s32 	%r169, %r166, %r167, %r168;
	ld.shared.u32 	%r170, [%r160+128];
	ld.shared.u32 	%r171, [%r160+132];
	ld.shared.u32 	%r172, [%r164+4];
	ld.shared.u32 	%r173, [%r164+132];
	add.s32 	%r174, %r171, %r170;
	mad.lo.s32 	%r175, %r174, %r172, %r169;
	mad.lo.s32 	%r176, %r173, %r174, %r175;
	ld.shared.u32 	%r177, [%r160+256];
	ld.shared.u32 	%r178, [%r160+260];
	ld.shared.u32 	%r179, [%r164+8];
	ld.shared.u32 	%r180, [%r164+136];
	add.s32 	%r181, %r178, %r177;
	mad.lo.s32 	%r182, %r181, %r179, %r176;
	mad.lo.s32 	%r183, %r180, %r181, %r182;
	ld.shared.u32 	%r184, [%r160+384];
	ld.shared.u32 	%r185, [%r160+388];
	ld.shared.u32 	%r186, [%r164+12];
	ld.shared.u32 	%r187, [%r164+140];
	add.s32 	%r188, %r185, %r184;
	mad.lo.s32 	%r189, %r188, %r186, %r183;
	mad.lo.s32 	%r249, %r187, %r188, %r189;
	add.s32 	%r244, %r244, 4;
$L__BB0_13:
	and.b32  	%r48, %r15, 3;
	setp.eq.s32 	%p13, %r48, 0;
	@%p13 bra 	$L__BB0_18;
	setp.eq.s32 	%p14, %r48, 1;
	@%p14 bra 	$L__BB0_16;
	shl.b32 	%r191, %r244, 7;
	mov.u32 	%r192, _ZZ10rmm_kernelPKiS0_PiiiiE2sA;
	add.s32 	%r193, %r192, %r191;
	add.s32 	%r194, %r193, %r9;
	ld.shared.u32 	%r195, [%r194];
	ld.shared.u32 	%r196, [%r194+4];
	shl.b32 	%r197, %r244, 2;
	add.s32 	%r198, %r10, %r197;
	ld.shared.u32 	%r199, [%r198];
	ld.shared.u32 	%r200, [%r198+128];
	add.s32 	%r201, %r196, %r195;
	mad.lo.s32 	%r202, %r201, %r199, %r249;
	mad.lo.s32 	%r203, %r200, %r201, %r202;
	ld.shared.u32 	%r204, [%r194+128];
	ld.shared.u32 	%r205, [%r194+132];
	ld.shared.u32 	%r206, [%r198+4];
	ld.shared.u32 	%r207, [%r198+132];
	add.s32 	%r208, %r205, %r204;
	mad.lo.s32 	%r209, %r208, %r206, %r203;
	mad.lo.s32 	%r249, %r207, %r208, %r209;
	add.s32 	%r244, %r244, 2;
$L__BB0_16:
	and.b32  	%r210, %r15, 1;
	setp.eq.b32 	%p15, %r210, 1;
	not.pred 	%p16, %p15;
	@%p16 bra 	$L__BB0_18;
	shl.b32 	%r211, %r244, 7;
	mov.u32 	%r212, _ZZ10rmm_kernelPKiS0_PiiiiE2sA;
	add.s32 	%r213, %r212, %r211;
	add.s32 	%r214, %r213, %r9;
	ld.shared.u32 	%r215, [%r214];
	ld.shared.u32 	%r216, [%r214+4];
	shl.b32 	%r217, %r244, 2;
	add.s32 	%r218, %r10, %r217;
	ld.shared.u32 	%r219, [%r218];
	ld.shared.u32 	%r220, [%r218+128];
	add.s32 	%r221, %r216, %r215;
	mad.lo.s32 	%r222, %r221, %r219, %r249;
	mad.lo.s32 	%r249, %r220, %r221, %r222;
$L__BB0_18:
	bar.sync 	0;
	add.s32 	%r230, %r230, 1;
	add.s32 	%r229, %r229, -32;
	setp.ne.s32 	%p17, %r230, %r5;
	@%p17 bra 	$L__BB0_2;
$L__BB0_19:
	shr.u32 	%r223, %r60, 31;
	add.s32 	%r224, %r60, %r223;
	shr.s32 	%r225, %r224, 1;
	setp.ge.s32 	%p18, %r2, %r225;
	shr.u32 	%r226, %r62, 31;
	add.s32 	%r227, %r62, %r226;
	shr.s32 	%r59, %r227, 1;
	setp.ge.s32 	%p19, %r4, %r59;
	or.pred  	%p20, %p18, %p19;
	@%p20 bra 	$L__BB0_21;
	mad.lo.s32 	%r228, %r59, %r2, %r4;
	cvta.to.global.u64 	%rd12, %rd5;
	mul.wide.s32 	%rd13, %r228, 4;
	add.s64 	%rd14, %rd12, %rd13;
	st.global.u32 	[%rd14], %r249;
$L__BB0_21:
	ret;

}


// ===== COMPILED SASS (sm_100) =====

	.target	sm_100

	.elftype	@"ET_EXEC"


//--------------------- .note.nv.tkinfo           --------------------------
	.section	.note.nv.tkinfo,"",@"SHT_NOTE"
	.sectionflags	@"SHF_NOTE_NV_TKINFO"
	.tkinfo
        /*0018*/ 	.word	0x00000002
        /*0030*/ 	.string	""
        /*0030*/ 	.string	"ptxas"
        /*0030*/ 	.string	"Cuda compilation tools, release 13.0, V13.0.88"
        /*0030*/ 	.string	"Build cuda_13.0.r13.0/compiler.36424714_0"
        /*0030*/ 	.string	"-arch sm_100 -m 64 "



//--------------------- .note.nv.cuinfo           --------------------------
	.section	.note.nv.cuinfo,"",@"SHT_NOTE"
	.sectionflags	@"SHF_NOTE_NV_CUINFO"
        /*0018*/ 	.short	0x0002
        /*001a*/ 	.short	0x0064
        /*001c*/ 	.short	0x0082
	.zero		2


//--------------------- .nv.info                  --------------------------
	.section	.nv.info,"",@"SHT_CUDA_INFO"
	.align	4


	//----- nvinfo : EIATTR_REGCOUNT
	.align		4
        /*0000*/ 	.byte	0x04, 0x2f
        /*0002*/ 	.short	(.L_1 - .L_0)
	.align		4
.L_0:
        /*0004*/ 	.word	index@(_Z10rmm_kernelPKiS0_Piiii)
        /*0008*/ 	.word	0x0000001e


	//----- nvinfo : EIATTR_FRAME_SIZE
	.align		4
.L_1:
        /*000c*/ 	.byte	0x04, 0x11
        /*000e*/ 	.short	(.L_3 - .L_2)
	.align		4
.L_2:
        /*0010*/ 	.word	index@(_Z10rmm_kernelPKiS0_Piiii)
        /*0014*/ 	.word	0x00000000


	//----- nvinfo : EIATTR_MIN_STACK_SIZE
	.align		4
.L_3:
        /*0018*/ 	.byte	0x04, 0x12
        /*001a*/ 	.short	(.L_5 - .L_4)
	.align		4
.L_4:
        /*001c*/ 	.word	index@(_Z10rmm_kernelPKiS0_Piiii)
        /*0020*/ 	.word	0x00000000
.L_5:


//--------------------- .nv.compat                --------------------------
	.section	.nv.compat,"",@"SHT_CUDA_COMPAT_INFO"
	.align	4
        /*0000*/ 	.byte	0x02, 0x09, 0x00, 0x00, 0x02, 0x02, 0x01, 0x00, 0x02, 0x05, 0x05, 0x00, 0x03, 0x07, 0x01, 0x01
        /*0010*/ 	.byte	0x02, 0x03, 0x00, 0x00, 0x02, 0x06, 0x01, 0x00, 0x04, 0x0b, 0x08, 0x00, 0x09, 0x00, 0x00, 0x00
        /*0020*/ 	.byte	0x00, 0x00, 0x00, 0x00


//--------------------- .nv.info._Z10rmm_kernelPKiS0_Piiii --------------------------
	.section	.nv.info._Z10rmm_kernelPKiS0_Piiii,"",@"SHT_CUDA_INFO"
	.sectionflags	@""
	.align	4


	//----- nvinfo : EIATTR_CUDA_API_VERSION
	.align		4
        /*0000*/ 	.byte	0x04, 0x37
        /*0002*/ 	.short	(.L_7 - .L_6)
.L_6:
        /*0004*/ 	.word	0x00000082


	//----- nvinfo : EIATTR_KPARAM_INFO
	.align		4
.L_7:
        /*0008*/ 	.byte	0x04, 0x17
        /*000a*/ 	.short	(.L_9 - .L_8)
.L_8:
        /*000c*/ 	.word	0x00000000
        /*0010*/ 	.short	0x0005
        /*0012*/ 	.short	0x0020
        /*0014*/ 	.byte	0x00, 0xf0, 0x11, 0x00


	//----- nvinfo : EIATTR_KPARAM_INFO
	.align		4
.L_9:
        /*0018*/ 	.byte	0x04, 0x17
        /*001a*/ 	.short	(.L_11 - .L_10)
.L_10:
        /*001c*/ 	.word	0x00000000
        /*0020*/ 	.short	0x0004
        /*0022*/ 	.short	0x001c
        /*0024*/ 	.byte	0x00, 0xf0, 0x11, 0x00


	//----- nvinfo : EIATTR_KPARAM_INFO
	.align		4
.L_11:
        /*0028*/ 	.byte	0x04, 0x17
        /*002a*/ 	.short	(.L_13 - .L_12)
.L_12:
        /*002c*/ 	.word	0x00000000
        /*0030*/ 	.short	0x0003
        /*0032*/ 	.short	0x0018
        /*0034*/ 	.byte	0x00, 0xf0, 0x11, 0x00


	//----- nvinfo : EIATTR_KPARAM_INFO
	.align		4
.L_13:
        /*0038*/ 	.byte	0x04, 0x17
        /*003a*/ 	.short	(.L_15 - .L_14)
.L_14:
        /*003c*/ 	.word	0x00000000
        /*0040*/ 	.short	0x0002
        /*0042*/ 	.short	0x0010
        /*0044*/ 	.byte	0x00, 0xf5, 0x21, 0x00


	//----- nvinfo : EIATTR_KPARAM_INFO
	.align		4
.L_15:
        /*0048*/ 	.byte	0x04, 0x17
        /*004a*/ 	.short	(.L_17 - .L_16)
.L_16:
        /*004c*/ 	.word	0x00000000
        /*0050*/ 	.short	0x0001
        /*0052*/ 	.short	0x0008
        /*0054*/ 	.byte	0x00, 0xf5, 0x21, 0x00


	//----- nvinfo : EIATTR_KPARAM_INFO
	.align		4
.L_17:
        /*0058*/ 	.byte	0x04, 0x17
        /*005a*/ 	.short	(.L_19 - .L_18)
.L_18:
        /*005c*/ 	.word	0x00000000
        /*0060*/ 	.short	0x0000
        /*0062*/ 	.short	0x0000
        /*0064*/ 	.byte	0x00, 0xf5, 0x21, 0x00


	//----- nvinfo : EIATTR_SPARSE_MMA_MASK
	.align		4
.L_19:
        /*0068*/ 	.byte	0x03, 0x50
        /*006a*/ 	.short	0x0000


	//----- nvinfo : EIATTR_MAXREG_COUNT
	.align		4
        /*006c*/ 	.byte	0x03, 0x1b
        /*006e*/ 	.short	0x00ff


	//----- nvinfo : EIATTR_NUM_BARRIERS
	.align		4
        /*0070*/ 	.byte	0x02, 0x4c
        /*0072*/ 	.byte	0x01
	.zero		1


	//----- nvinfo : EIATTR_MERCURY_ISA_VERSION
	.align		4
        /*0074*/ 	.byte	0x03, 0x5f
        /*0076*/ 	.short	0x0101


	//----- nvinfo : EIATTR_VRC_CTA_INIT_COUNT
	.align		4
        /*0078*/ 	.byte	0x02, 0x4a
	.zero		1
	.zero		1


	//----- nvinfo : EIATTR_EXIT_INSTR_OFFSETS
	.align		4
        /*007c*/ 	.byte	0x04, 0x1c
        /*007e*/ 	.short	(.L_21 - .L_20)


	//   ....[0]....
.L_20:
        /*0080*/ 	.word	0x00000cb0


	//   ....[1]....
        /*0084*/ 	.word	0x00000d00


	//----- nvinfo : EIATTR_CBANK_PARAM_SIZE
	.align		4
.L_21:
        /*0088*/ 	.byte	0x03, 0x19
        /*008a*/ 	.short	0x0024


	//----- nvinfo : EIATTR_PARAM_CBANK
	.align		4
        /*008c*/ 	.byte	0x04, 0x0a
        /*008e*/ 	.short	(.L_23 - .L_22)
	.align		4
.L_22:
        /*0090*/ 	.word	index@(.nv.constant0._Z10rmm_kernelPKiS0_Piiii)
        /*0094*/ 	.short	0x0380
        /*0096*/ 	.short	0x0024


	//----- nvinfo : EIATTR_SW_WAR
	.align		4
.L_23:
        /*0098*/ 	.byte	0x04, 0x36
        /*009a*/ 	.short	(.L_25 - .L_24)
.L_24:
        /*009c*/ 	.word	0x00000008
.L_25:


//--------------------- .nv.callgraph             --------------------------
	.section	.nv.callgraph,"",@"SHT_CUDA_CALLGRAPH"
	.align	4
	.sectionentsize	8
	.align		4
        /*0000*/ 	.word	0x00000000
	.align		4
        /*0004*/ 	.word	0xffffffff
	.align		4
        /*0008*/ 	.word	0x00000000
	.align		4
        /*000c*/ 	.word	0xfffffffe
	.align		4
        /*0010*/ 	.word	0x00000000
	.align		4
        /*0014*/ 	.word	0xfffffffd
	.align		4
        /*0018*/ 	.word	0x00000000
	.align		4
        /*001c*/ 	.word	0xfffffffc


//--------------------- .text._Z10rmm_kernelPKiS0_Piiii --------------------------
	.section	.text._Z10rmm_kernelPKiS0_Piiii,"ax",@progbits
	.align	128
        .global         _Z10rmm_kernelPKiS0_Piiii
        .type           _Z10rmm_kernelPKiS0_Piiii,@function
        .size           _Z10rmm_kernelPKiS0_Piiii,(.L_x_8 - _Z10rmm_kernelPKiS0_Piiii)
        .other          _Z10rmm_kernelPKiS0_Piiii,@"STO_CUDA_ENTRY STV_DEFAULT"
_Z10rmm_kernelPKiS0_Piiii:
.text._Z10rmm_kernelPKiS0_Piiii:
[----:B------:R-:W-:Y:S01]  /*0000*/  LDC R1, c[0x0][0x37c] ;  /* 0x0000df00ff017b82 */ /* 0x000fe20000000800 */
[----:B------:R-:W0:Y:S01]  /*0010*/  S2R R0, SR_TID.Y ;  /* 0x0000000000007919 */ /* 0x000e220000002200 */
[----:B------:R-:W1:Y:S06]  /*0020*/  LDCU UR11, c[0x0][0x39c] ;  /* 0x00007380ff0b77ac */ /* 0x000e6c0008000800 */
[----:B------:R-:W0:Y:S01]  /*0030*/  S2UR UR4, SR_CTAID.Y ;  /* 0x00000000000479c3 */ /* 0x000e220000002600 */
[----:B------:R-:W-:Y:S01]  /*0040*/  HFMA2 R27, -RZ, RZ, 0, 0 ;  /* 0x00000000ff1b7431 */ /* 0x000fe200000001ff */
[----:B------:R-:W2:Y:S01]  /*0050*/  S2R R2, SR_TID.X ;  /* 0x0000000000027919 */ /* 0x000ea20000002100 */
[----:B------:R-:W3:Y:S05]  /*0060*/  LDCU.64 UR14, c[0x0][0x358] ;  /* 0x00006b00ff0e77ac */ /* 0x000eea0008000a00 */
[----:B------:R-:W0:Y:S08]  /*0070*/  LDC R3, c[0x0][0x364] ;  /* 0x0000d900ff037b82 */ /* 0x000e300000000800 */
[----:B------:R-:W2:Y:S01]  /*0080*/  S2UR UR5, SR_CTAID.X ;  /* 0x00000000000579c3 */ /* 0x000ea20000002500 */
[----:B-1----:R-:W-:-:S07]  /*0090*/  UISETP.GE.AND UP0, UPT, UR11, 0x1, UPT ;  /* 0x000000010b00788c */ /* 0x002fce000bf06270 */
[----:B------:R-:W2:Y:S01]  /*00a0*/  LDC R5, c[0x0][0x360] ;  /* 0x0000d800ff057b82 */ /* 0x000ea20000000800 */
[----:B0-----:R-:W-:Y:S02]  /*00b0*/  IMAD R24, R3, UR4, R0 ;  /* 0x0000000403187c24 */ /* 0x001fe4000f8e0200 */
[----:B--2---:R-:W-:Y:S01]  /*00c0*/  IMAD R3, R5, UR5, R2 ;  /* 0x0000000505037c24 */ /* 0x004fe2000f8e0202 */
[----:B---3--:R-:W-:Y:S06]  /*00d0*/  BRA.U !UP0, `(.L_x_0) ;  /* 0x0000000908d47547 */ /* 0x008fec000b800000 */
[----:B------:R-:W0:Y:S01]  /*00e0*/  S2UR UR10, SR_CgaCtaId ;  /* 0x00000000000a79c3 */ /* 0x000e220000008800 */
[----:B------:R-:W1:Y:S01]  /*00f0*/  LDCU UR6, c[0x0][0x398] ;  /* 0x00007300ff0677ac */ /* 0x000e620008000800 */
[----:B------:R-:W-:Y:S01]  /*0100*/  IMAD R20, R24, UR11, RZ ;  /* 0x0000000b18147c24 */ /* 0x000fe2000f8e02ff */
[----:B------:R-:W-:Y:S01]  /*0110*/  MOV R27, RZ ;  /* 0x000000ff001b7202 */ /* 0x000fe20000000f00 */
[----:B------:R-:W2:Y:S01]  /*0120*/  LDCU UR8, c[0x0][0x3a0] ;  /* 0x00007400ff0877ac */ /* 0x000ea20008000800 */
[----:B------:R-:W-:Y:S01]  /*0130*/  UMOV UR5, 0x400 ;  /* 0x0000040000057882 */ /* 0x000fe20000000000 */
[----:B------:R-:W-:Y:S02]  /*0140*/  UIADD3 UR4, UPT, UPT, UR11, 0x1f, URZ ;  /* 0x0000001f0b047890 */ /* 0x000fe4000fffe0ff */
[----:B------:R-:W-:Y:S01]  /*0150*/  UIADD3 UR9, UPT, UPT, UR5, 0x1000, URZ ;  /* 0x0000100005097890 */ /* 0x000fe2000fffe0ff */
[----:B------:R-:W3:Y:S01]  /*0160*/  LDCU UR13, c[0x0][0x39c] ;  /* 0x00007380ff0d77ac */ /* 0x000ee20008000800 */
[----:B-1----:R-:W-:-:S02]  /*0170*/  ULEA.HI UR6, UR6, UR6, URZ, 0x1 ;  /* 0x0000000606067291 */ /* 0x002fc4000f8f08ff */
[----:B--2---:R-:W-:Y:S02]  /*0180*/  ULEA.HI UR8, UR8, UR8, URZ, 0x1 ;  /* 0x0000000808087291 */ /* 0x004fe4000f8f08ff */
[----:B0-----:R-:W-:Y:S02]  /*0190*/  ULEA UR7, UR10, UR5, 0x18 ;  /* 0x000000050a077291 */ /* 0x001fe4000f8ec0ff */
[----:B------:R-:W-:Y:S02]  /*01a0*/  ULEA UR9, UR10, UR9, 0x18 ;  /* 0x000000090a097291 */ /* 0x000fe4000f8ec0ff */
[----:B------:R-:W-:Y:S02]  /*01b0*/  USHF.R.U32.HI UR5, URZ, 0x5, UR4 ;  /* 0x00000005ff057899 */ /* 0x000fe40008011604 */
[C---:B------:R-:W-:Y:S01]  /*01c0*/  LEA R21, R0.reuse, UR7, 0x8 ;  /* 0x0000000700157c11 */ /* 0x040fe2000f8e40ff */
[----:B------:R-:W-:Y:S01]  /*01d0*/  USHF.R.S32.HI UR6, URZ, 0x1, UR6 ;  /* 0x00000001ff067899 */ /* 0x000fe20008011406 */
[----:B------:R-:W-:Y:S01]  /*01e0*/  LEA R5, R0, UR9, 0x7 ;  /* 0x0000000900057c11 */ /* 0x000fe2000f8e38ff */
[----:B------:R-:W-:Y:S01]  /*01f0*/  USHF.R.S32.HI UR8, URZ, 0x1, UR8 ;  /* 0x00000001ff087899 */ /* 0x000fe20008011408 */
[----:B------:R-:W-:Y:S01]  /*0200*/  LEA R21, R2, R21, 0x2 ;  /* 0x0000001502157211 */ /* 0x000fe200078e10ff */
[----:B------:R-:W-:Y:S01]  /*0210*/  UMOV UR4, URZ ;  /* 0x000000ff00047c82 */ /* 0x000fe20008000000 */
[----:B---3--:R-:W-:-:S09]  /*0220*/  LEA R22, R0, R5, 0x7 ;  /* 0x0000000500167211 */ /* 0x008fd200078e38ff */
.L_x_6:
[----:B0-----:R-:W0:Y:S01]  /*0230*/  LDC R13, c[0x0][0x39c] ;  /* 0x0000e700ff0d7b82 */ /* 0x001e220000000800 */
[----:B------:R-:W-:Y:S01]  /*0240*/  USHF.L.U32 UR9, UR4, 0x5, URZ ;  /* 0x0000000504097899 */ /* 0x000fe200080006ff */
[----:B------:R-:W-:Y:S01]  /*0250*/  IMAD.MOV.U32 R12, RZ, RZ, RZ ;  /* 0x000000ffff0c7224 */ /* 0x000fe200078e00ff */
[----:B------:R-:W-:-:S04]  /*0260*/  MOV R14, RZ ;  /* 0x000000ff000e7202 */ /* 0x000fc80000000f00 */
[----:B------:R-:W-:Y:S01]  /*0270*/  VIADD R9, R2, UR9 ;  /* 0x0000000902097c36 */ /* 0x000fe20008000000 */
[----:B------:R-:W-:-:S04]  /*0280*/  IADD3 R10, PT, PT, R0, UR9, RZ ;  /* 0x00000009000a7c10 */ /* 0x000fc8000fffe0ff */
[-C--:B0-----:R-:W-:Y:S02]  /*0290*/  ISETP.GE.AND P1, PT, R9, R13.reuse, PT ;  /* 0x0000000d0900720c */ /* 0x081fe40003f26270 */
[----:B------:R-:W-:Y:S02]  /*02a0*/  ISETP.GE.AND P0, PT, R10, R13, PT ;  /* 0x0000000d0a00720c */ /* 0x000fe40003f06270 */
[----:B------:R-:W-:Y:S02]  /*02b0*/  ISETP.GE.OR P1, PT, R24, UR6, P1 ;  /* 0x0000000618007c0c */ /* 0x000fe40008f26670 */
[----:B------:R-:W-:-:S11]  /*02c0*/  ISETP.GE.OR P0, PT, R3, UR8, P0 ;  /* 0x0000000803007c0c */ /* 0x000fd60008706670 */
[----:B------:R-:W0:Y:S01]  /*02d0*/  @!P1 LDC.64 R4, c[0x0][0x380] ;  /* 0x0000e000ff049b82 */ /* 0x000e220000000a00 */
[----:B------:R-:W-:Y:S02]  /*02e0*/  @!P1 LEA R9, R20, R9, 0x1 ;  /* 0x0000000914099211 */ /* 0x000fe400078e08ff */
[----:B------:R-:W-:-:S05]  /*02f0*/  @!P0 SHF.L.U32 R8, R3, 0x1, RZ ;  /* 0x0000000103088819 */ /* 0x000fca00000006ff */
[----:B------:R-:W1:Y:S08]  /*0300*/  @!P0 LDC R11, c[0x0][0x3a0] ;  /* 0x0000e800ff0b8b82 */ /* 0x000e700000000800 */
[----:B------:R-:W2:Y:S01]  /*0310*/  @!P0 LDC.64 R6, c[0x0][0x388] ;  /* 0x0000e200ff068b82 */ /* 0x000ea20000000a00 */
[----:B0-----:R-:W-:-:S05]  /*0320*/  @!P1 IMAD.WIDE R4, R9, 0x4, R4 ;  /* 0x0000000409049825 */ /* 0x001fca00078e0204 */
[----:B------:R-:W3:Y:S01]  /*0330*/  @!P1 LDG.E.CONSTANT R12, desc[UR14][R4.64] ;  /* 0x0000000e040c9981 */ /* 0x000ee2000c1e9900 */
[----:B-1----:R-:W-:Y:S01]  /*0340*/  @!P0 IMAD R9, R10, R11, R8 ;  /* 0x0000000b0a098224 */ /* 0x002fe200078e0208 */
[----:B------:R-:W-:-:S03]  /*0350*/  CS2R R10, SRZ ;  /* 0x00000000000a7805 */ /* 0x000fc6000001ff00 */
[----:B--2---:R-:W-:-:S04]  /*0360*/  @!P0 IMAD.WIDE R6, R9, 0x4, R6 ;  /* 0x0000000409068825 */ /* 0x004fc800078e0206 */
[----:B------:R-:W-:Y:S01]  /*0370*/  @!P1 IMAD.WIDE.U32 R8, R13, 0x4, R4 ;  /* 0x000000040d089825 */ /* 0x000fe200078e0004 */
[----:B------:R-:W2:Y:S04]  /*0380*/  @!P0 LDG.E.CONSTANT R10, desc[UR14][R6.64] ;  /* 0x0000000e060a8981 */ /* 0x000ea8000c1e9900 */
[----:B------:R-:W4:Y:S04]  /*0390*/  @!P1 LDG.E.CONSTANT R14, desc[UR14][R8.64] ;  /* 0x0000000e080e9981 */ /* 0x000f28000c1e9900 */
[----:B------:R-:W2:Y:S01]  /*03a0*/  @!P0 LDG.E.CONSTANT R11, desc[UR14][R6.64+0x4] ;  /* 0x0000040e060b8981 */ /* 0x000ea2000c1e9900 */
[----:B------:R-:W0:Y:S01]  /*03b0*/  S2UR UR11, SR_CgaCtaId ;  /* 0x00000000000b79c3 */ /* 0x000e220000008800 */
[----:B------:R-:W-:-:S02]  /*03c0*/  UMOV UR10, 0x400 ;  /* 0x00000400000a7882 */ /* 0x000fc40000000000 */
[----:B------:R-:W-:Y:S01]  /*03d0*/  UIADD3 UR7, UPT, UPT, UR10, 0x1000, URZ ;  /* 0x000010000a077890 */ /* 0x000fe2000fffe0ff */
[----:B------:R-:W-:Y:S01]  /*03e0*/  ISETP.LE.AND P0, PT, R13, UR9, PT ;  /* 0x000000090d007c0c */ /* 0x000fe2000bf03270 */
[----:B------:R-:W-:Y:S02]  /*03f0*/  UIADD3 UR4, UPT, UPT, UR4, 0x1, URZ ;  /* 0x0000000104047890 */ /* 0x000fe4000fffe0ff */
[----:B0-----:R-:W-:-:S06]  /*0400*/  ULEA UR12, UR11, UR7, 0x18 ;  /* 0x000000070b0c7291 */ /* 0x001fcc000f8ec0ff */
[----:B------:R-:W-:-:S04]  /*0410*/  LEA R15, R0, UR12, 0x7 ;  /* 0x0000000c000f7c11 */ /* 0x000fc8000f8e38ff */
[----:B------:R-:W-:Y:S01]  /*0420*/  LEA R15, R2, R15, 0x3 ;  /* 0x0000000f020f7211 */ /* 0x000fe200078e18ff */
[----:B------:R-:W-:Y:S01]  /*0430*/  UISETP.NE.AND UP0, UPT, UR4, UR5, UPT ;  /* 0x000000050400728c */ /* 0x000fe2000bf05270 */
[----:B---3--:R0:W-:Y:S04]  /*0440*/  STS [R21], R12 ;  /* 0x0000000c15007388 */ /* 0x0081e80000000800 */
[----:B----4-:R0:W-:Y:S04]  /*0450*/  STS [R21+0x80], R14 ;  /* 0x0000800e15007388 */ /* 0x0101e80000000800 */
[----:B--2---:R0:W-:Y:S01]  /*0460*/  STS.64 [R15], R10 ;  /* 0x0000000a0f007388 */ /* 0x0041e20000000a00 */
[----:B------:R-:W-:Y:S06]  /*0470*/  BAR.SYNC.DEFER_BLOCKING 0x0 ;  /* 0x0000000000007b1d */ /* 0x000fec0000010000 */
[----:B------:R-:W-:Y:S05]  /*0480*/  @P0 BRA `(.L_x_1) ;  /* 0x0000000400dc0947 */ /* 0x000fea0003800000 */
[----:B------:R-:W-:Y:S01]  /*0490*/  UISETP.LT.AND UP1, UPT, UR13, 0x20, UPT ;  /* 0x000000200d00788c */ /* 0x000fe2000bf21270 */
[----:B------:R-:W-:-:S03]  /*04a0*/  HFMA2 R23, -RZ, RZ, 0, 0 ;  /* 0x00000000ff177431 */ /* 0x000fc600000001ff */
[----:B------:R-:W-:-:S04]  /*04b0*/  USEL UR7, UR13, 0x20, UP1 ;  /* 0x000000200d077887 */ /* 0x000fc80008800000 */
[----:B------:R-:W-:-:S04]  /*04c0*/  UISETP.LT.AND UP1, UPT, UR7, 0x1, UPT ;  /* 0x000000010700788c */ /* 0x000fc8000bf21270 */
[----:B------:R-:W-:Y:S02]  /*04d0*/  USEL UR9, UR7, 0x1, !UP1 ;  /* 0x0000000107097887 */ /* 0x000fe4000c800000 */
[----:B------:R-:W-:-:S09]  /*04e0*/  UISETP.GE.AND UP1, UPT, UR13, 0x8, UPT ;  /* 0x000000080d00788c */ /* 0x000fd2000bf26270 */
[----:B------:R-:W-:Y:S05]  /*04f0*/  BRA.U !UP1, `(.L_x_2) ;  /* 0x0000000109c87547 */ /* 0x000fea000b800000 */
[----:B------:R-:W-:Y:S01]  /*0500*/  ULEA UR10, UR11, UR10, 0x18 ;  /* 0x0000000a0b0a7291 */ /* 0x000fe2000f8ec0ff */
[----:B------:R-:W-:Y:S01]  /*0510*/  LEA R25, R0, UR12, 0x8 ;  /* 0x0000000c00197c11 */ /* 0x000fe2000f8e40ff */
[----:B------:R-:W-:-:S04]  /*0520*/  ULOP3.LUT UR7, UR9, 0x38, URZ, 0xc0, !UPT ;  /* 0x0000003809077892 */ /* 0x000fc8000f8ec0ff */
[----:B------:R-:W-:Y:S01]  /*0530*/  LEA R23, R2, UR10, 0x3 ;  /* 0x0000000a02177c11 */ /* 0x000fe2000f8e18ff */
[----:B------:R-:W-:Y:S01]  /*0540*/  VIADD R25, R25, 0x80 ;  /* 0x0000008019197836 */ /* 0x000fe20000000000 */
[----:B------:R-:W-:Y:S02]  /*0550*/  UIADD3 UR7, UPT, UPT, -UR7, URZ, URZ ;  /* 0x000000ff07077290 */ /* 0x000fe4000fffe1ff */
[----:B------:R-:W-:-:S10]  /*0560*/  IADD3 R23, PT, PT, R23, 0x200, RZ ;  /* 0x0000020017177810 */ /* 0x000fd40007ffe0ff */
.L_x_3:
[----:B0-----:R-:W0:Y:S01]  /*0570*/  LDS.64 R12, [R23+-0x200] ;  /* 0xfffe0000170c7984 */ /* 0x001e220000000a00 */
[----:B------:R-:W-:-:S03]  /*0580*/  UIADD3 UR7, UPT, UPT, UR7, 0x8, URZ ;  /* 0x0000000807077890 */ /* 0x000fc6000fffe0ff */
[----:B------:R-:W1:Y:S01]  /*0590*/  LDS.128 R4, [R25+-0x80] ;  /* 0xffff800019047984 */ /* 0x000e620000000c00 */
[----:B------:R-:W-:-:S03]  /*05a0*/  UISETP.NE.AND UP1, UPT, UR7, URZ, UPT ;  /* 0x000000ff0700728c */ /* 0x000fc6000bf25270 */
[----:B------:R-:W2:Y:S04]  /*05b0*/  LDS.64 R14, [R23+-0x180] ;  /* 0xfffe8000170e7984 */ /* 0x000ea80000000a00 */
[----:B------:R-:W3:Y:S04]  /*05c0*/  LDS.128 R8, [R25] ;  /* 0x0000000019087984 */ /* 0x000ee80000000c00 */
[----:B------:R-:W4:Y:S04]  /*05d0*/  LDS.64 R18, [R23+-0x100] ;  /* 0xffff000017127984 */ /* 0x000f280000000a00 */
[----:B------:R-:W5:Y:S01]  /*05e0*/  LDS.64 R16, [R23+-0x80] ;  /* 0xffff800017107984 */ /* 0x000f620000000a00 */
[----:B0-----:R-:W-:-:S05]  /*05f0*/  IADD3 R13, PT, PT, R12, R13, RZ ;  /* 0x0000000d0c0d7210 */ /* 0x001fca0007ffe0ff */
[----:B-1----:R-:W-:Y:S01]  /*0600*/  IMAD R4, R4, R13, R27 ;  /* 0x0000000d04047224 */ /* 0x002fe200078e021b */
[----:B--2---:R-:W-:-:S03]  /*0610*/  IADD3 R14, PT, PT, R14, R15, RZ ;  /* 0x0000000f0e0e7210 */ /* 0x004fc60007ffe0ff */
[----:B---3--:R-:W-:-:S04]  /*0620*/  IMAD R4, R8, R13, R4 ;  /* 0x0000000d08047224 */ /* 0x008fc800078e0204 */
[----:B------:R-:W-:Y:S02]  /*0630*/  IMAD R4, R14, R5, R4 ;  /* 0x000000050e047224 */ /* 0x000fe400078e0204 */
[----:B----4-:R-:W-:Y:S02]  /*0640*/  IMAD.IADD R19, R18, 0x1, R19 ;  /* 0x0000000112137824 */ /* 0x010fe400078e0213 */
[----:B------:R-:W-:Y:S02]  /*0650*/  IMAD R9, R14, R9, R4 ;  /* 0x000000090e097224 */ /* 0x000fe400078e0204 */
[----:B------:R-:W0:Y:S02]  /*0660*/  LDS.64 R4, [R23] ;  /* 0x0000000017047984 */ /* 0x000e240000000a00 */
[C---:B------:R-:W-:Y:S02]  /*0670*/  IMAD R6, R19.reuse, R6, R9 ;  /* 0x0000000613067224 */ /* 0x040fe400078e0209 */
[----:B------:R-:W1:Y:S02]  /*0680*/  LDS.128 R12, [R25+-0x70] ;  /* 0xffff9000190c7984 */ /* 0x000e640000000c00 */
[----:B------:R-:W-:Y:S01]  /*0690*/  IMAD R6, R19, R10, R6 ;  /* 0x0000000a13067224 */ /* 0x000fe200078e0206 */
[----:B-----5:R-:W-:Y:S01]  /*06a0*/  IADD3 R10, PT, PT, R16, R17, RZ ;  /* 0x00000011100a7210 */ /* 0x020fe20007ffe0ff */
[----:B------:R-:W2:Y:S04]  /*06b0*/  LDS.64 R8, [R23+0x80] ;  /* 0x0000800017087984 */ /* 0x000ea80000000a00 */
[----:B------:R3:W4:Y:S01]  /*06c0*/  LDS.128 R16, [R25+0x10] ;  /* 0x0000100019107984 */ /* 0x0007220000000c00 */
[----:B------:R-:W-:-:S03]  /*06d0*/  IMAD R26, R10, R7, R6 ;  /* 0x000000070a1a7224 */ /* 0x000fc600078e0206 */
[----:B------:R-:W5:Y:S01]  /*06e0*/  LDS.64 R6, [R23+0x100] ;  /* 0x0001000017067984 */ /* 0x000f620000000a00 */
[----:B------:R-:W-:-:S03]  /*06f0*/  IMAD R27, R10, R11, R26 ;  /* 0x0000000b0a1b7224 */ /* 0x000fc600078e021a */
[----:B------:R3:W5:Y:S02]  /*0700*/  LDS.64 R10, [R23+0x180] ;  /* 0x00018000170a7984 */ /* 0x0007640000000a00 */
[----:B---3--:R-:W-:Y:S02]  /*0710*/  IADD3 R25, PT, PT, R25, 0x20, RZ ;  /* 0x0000002019197810 */ /* 0x008fe40007ffe0ff */
[----:B------:R-:W-:Y:S02]  /*0720*/  IADD3 R23, PT, PT, R23, 0x400, RZ ;  /* 0x0000040017177810 */ /* 0x000fe40007ffe0ff */
[----:B0-----:R-:W-:-:S05]  /*0730*/  IADD3 R5, PT, PT, R4, R5, RZ ;  /* 0x0000000504057210 */ /* 0x001fca0007ffe0ff */
[----:B-1----:R-:W-:Y:S01]  /*0740*/  IMAD R12, R12, R5, R27 ;  /* 0x000000050c0c7224 */ /* 0x002fe200078e021b */
[----:B--2---:R-:W-:-:S03]  /*0750*/  IADD3 R8, PT, PT, R8, R9, RZ ;  /* 0x0000000908087210 */ /* 0x004fc60007ffe0ff */
[----:B----4-:R-:W-:-:S04]  /*0760*/  IMAD R12, R16, R5, R12 ;  /* 0x00000005100c7224 */ /* 0x010fc800078e020c */
[----:B------:R-:W-:Y:S02]  /*0770*/  IMAD R12, R8, R13, R12 ;  /* 0x0000000d080c7224 */ /* 0x000fe400078e020c */
[----:B-----5:R-:W-:Y:S02]  /*0780*/  IMAD.IADD R7, R6, 0x1, R7 ;  /* 0x0000000106077824 */ /* 0x020fe400078e0207 */
[----:B------:R-:W-:Y:S01]  /*0790*/  IMAD R17, R8, R17, R12 ;  /* 0x0000001108117224 */ /* 0x000fe200078e020c */
[----:B------:R-:W-:-:S03]  /*07a0*/  IADD3 R10, PT, PT, R10, R11, RZ ;  /* 0x0000000b0a0a7210 */ /* 0x000fc60007ffe0ff */
[----:B------:R-:W-:-:S04]  /*07b0*/  IMAD R14, R7, R14, R17 ;  /* 0x0000000e070e7224 */ /* 0x000fc800078e0211 */
[----:B------:R-:W-:-:S04]  /*07c0*/  IMAD R14, R7, R18, R14 ;  /* 0x00000012070e7224 */ /* 0x000fc800078e020e */
[----:B------:R-:W-:-:S04]  /*07d0*/  IMAD R14, R10, R15, R14 ;  /* 0x0000000f0a0e7224 */ /* 0x000fc800078e020e */
[----:B------:R-:W-:Y:S01]  /*07e0*/  IMAD R27, R10, R19, R14 ;  /* 0x000000130a1b7224 */ /* 0x000fe200078e020e */
[----:B------:R-:W-:Y:S06]  /*07f0*/  BRA.U UP1, `(.L_x_3) ;  /* 0xfffffffd015c7547 */ /* 0x000fec000b83ffff */
[----:B------:R-:W-:-:S06]  /*0800*/  ULOP3.LUT UR7, UR9, 0x38, URZ, 0xc0, !UPT ;  /* 0x0000003809077892 */ /* 0x000fcc000f8ec0ff */
[----:B------:R-:W-:-:S07]  /*0810*/  MOV R23, UR7 ;  /* 0x0000000700177c02 */ /* 0x000fce0008000f00 */
.L_x_2:
[----:B------:R-:W-:-:S09]  /*0820*/  ULOP3.LUT UP1, UR7, UR9, 0x7, URZ, 0xc0, !UPT ;  /* 0x0000000709077892 */ /* 0x000fd2000f82c0ff */
[----:B------:R-:W-:Y:S05]  /*0830*/  BRA.U !UP1, `(.L_x_1) ;  /* 0x0000000109f07547 */ /* 0x000fea000b800000 */
[----:B------:R-:W-:Y:S02]  /*0840*/  UISETP.GE.U32.AND UP1, UPT, UR7, 0x4, UPT ;  /* 0x000000040700788c */ /* 0x000fe4000bf26070 */
[----:B------:R-:W-:Y:S01]  /*0850*/  ULOP3.LUT UP2, UR12, UR9, 0x3, URZ, 0xc0, !UPT ;  /* 0x00000003090c7892 */ /* 0x000fe2000f84c0ff */
[----:B------:R-:W-:-:S06]  /*0860*/  UMOV UR10, 0x400 ;  /* 0x00000400000a7882 */ /* 0x000fcc0000000000 */
[----:B------:R-:W-:Y:S05]  /*0870*/  BRA.U !UP1, `(.L_x_4) ;  /* 0x0000000109647547 */ /* 0x000fea000b800000 */
[----:B------:R-:W-:Y:S01]  /*0880*/  ULEA UR7, UR11, UR10, 0x18 ;  /* 0x0000000a0b077291 */ /* 0x000fe2000f8ec0ff */
[----:B------:R-:W-:-:S05]  /*0890*/  LEA R26, R23, R22, 0x2 ;  /* 0x00000016171a7211 */ /* 0x000fca00078e10ff */
[C---:B------:R-:W-:Y:S01]  /*08a0*/  LEA R5, R23.reuse, UR7, 0x7 ;  /* 0x0000000717057c11 */ /* 0x040fe2000f8e38ff */
[----:B------:R-:W-:Y:S01]  /*08b0*/  LDS.64 R6, [R26] ;  /* 0x000000001a067984 */ /* 0x000fe20000000a00 */
[----:B------:R-:W-:-:S03]  /*08c0*/  IADD3 R23, PT, PT, R23, 0x4, RZ ;  /* 0x0000000417177810 */ /* 0x000fc60007ffe0ff */
[----:B------:R-:W-:Y:S01]  /*08d0*/  IMAD R25, R2, 0x8, R5 ;  /* 0x0000000802197824 */ /* 0x000fe200078e0205 */
[----:B0-----:R-:W-:Y:S04]  /*08e0*/  LDS.64 R10, [R26+0x80] ;  /* 0x000080001a0a7984 */ /* 0x001fe80000000a00 */
[----:B------:R-:W0:Y:S04]  /*08f0*/  LDS.64 R4, [R25] ;  /* 0x0000000019047984 */ /* 0x000e280000000a00 */
[----:B------:R-:W1:Y:S04]  /*0900*/  LDS.64 R8, [R25+0x80] ;  /* 0x0000800019087984 */ /* 0x000e680000000a00 */
[----:B------:R-:W2:Y:S04]  /*0910*/  LDS.64 R12, [R25+0x100] ;  /* 0x00010000190c7984 */ /* 0x000ea80000000a00 */
[----:B------:R-:W-:Y:S04]  /*0920*/  LDS.64 R14, [R26+0x8] ;  /* 0x000008001a0e7984 */ /* 0x000fe80000000a00 */
[----:B------:R-:W3:Y:S04]  /*0930*/  LDS.64 R16, [R25+0x180] ;  /* 0x0001800019107984 */ /* 0x000ee80000000a00 */
[----:B------:R-:W4:Y:S01]  /*0940*/  LDS.64 R18, [R26+0x88] ;  /* 0x000088001a127984 */ /* 0x000f220000000a00 */
[----:B0-----:R-:W-:-:S02]  /*0950*/  IADD3 R5, PT, PT, R4, R5, RZ ;  /* 0x0000000504057210 */ /* 0x001fc40007ffe0ff */
[----:B-1----:R-:W-:-:S03]  /*0960*/  IADD3 R8, PT, PT, R8, R9, RZ ;  /* 0x0000000908087210 */ /* 0x002fc60007ffe0ff */
[----:B------:R-:W-:Y:S01]  /*0970*/  IMAD R6, R6, R5, R27 ;  /* 0x0000000506067224 */ /* 0x000fe200078e021b */
[----:B--2---:R-:W-:-:S03]  /*0980*/  IADD3 R13, PT, PT, R12, R13, RZ ;  /* 0x0000000d0c0d7210 */ /* 0x004fc60007ffe0ff */
[----:B------:R-:W-:-:S04]  /*0990*/  IMAD R6, R10, R5, R6 ;  /* 0x000000050a067224 */ /* 0x000fc800078e0206 */
[----:B------:R-:W-:Y:S02]  /*09a0*/  IMAD R6, R8, R7, R6 ;  /* 0x0000000708067224 */ /* 0x000fe400078e0206 */
[----:B---3--:R-:W-:Y:S02]  /*09b0*/  IMAD.IADD R16, R16, 0x1, R17 ;  /* 0x0000000110107824 */ /* 0x008fe400078e0211 */
[----:B------:R-:W-:-:S04]  /*09c0*/  IMAD R11, R8, R11, R6 ;  /* 0x0000000b080b7224 */ /* 0x000fc800078e0206 */
[----:B------:R-:W-:-:S04]  /*09d0*/  IMAD R11, R14, R13, R11 ;  /* 0x0000000d0e0b7224 */ /* 0x000fc800078e020b */
[----:B----4-:R-:W-:-:S04]  /*09e0*/  IMAD R18, R18, R13, R11 ;  /* 0x0000000d12127224 */ /* 0x010fc800078e020b */
[----:B------:R-:W-:-:S04]  /*09f0*/  IMAD R15, R16, R15, R18 ;  /* 0x0000000f100f7224 */ /* 0x000fc800078e0212 */
[----:B------:R-:W-:-:S07]  /*0a00*/  IMAD R27, R16, R19, R15 ;  /* 0x00000013101b7224 */ /* 0x000fce00078e020f */
.L_x_4:
[----:B------:R-:W-:Y:S05]  /*0a10*/  BRA.U !UP2, `(.L_x_1) ;  /* 0x000000010a787547 */ /* 0x000fea000b800000 */
[----:B------:R-:W-:Y:S02]  /*0a20*/  UISETP.NE.AND UP1, UPT, UR12, 0x1, UPT ;  /* 0x000000010c00788c */ /* 0x000fe4000bf25270 */
[----:B------:R-:W-:-:S04]  /*0a30*/  ULOP3.LUT UR7, UR9, 0x1, URZ, 0xc0, !UPT ;  /* 0x0000000109077892 */ /* 0x000fc8000f8ec0ff */
[----:B------:R-:W-:-:S03]  /*0a40*/  UISETP.NE.U32.AND UP2, UPT, UR7, 0x1, UPT ;  /* 0x000000010700788c */ /* 0x000fc6000bf45070 */
[----:B------:R-:W-:Y:S08]  /*0a50*/  BRA.U !UP1, `(.L_x_5) ;  /* 0x00000001093c7547 */ /* 0x000ff0000b800000 */
[----:B------:R-:W-:Y:S01]  /*0a60*/  ULEA UR7, UR11, UR10, 0x18 ;  /* 0x0000000a0b077291 */ /* 0x000fe2000f8ec0ff */
[----:B------:R-:W-:-:S05]  /*0a70*/  LEA R13, R23, R22, 0x2 ;  /* 0x00000016170d7211 */ /* 0x000fca00078e10ff */
[C---:B------:R-:W-:Y:S01]  /*0a80*/  LEA R5, R23.reuse, UR7, 0x7 ;  /* 0x0000000717057c11 */ /* 0x040fe2000f8e38ff */
[----:B------:R-:W-:Y:S01]  /*0a90*/  LDS.64 R6, [R13] ;  /* 0x000000000d067984 */ /* 0x000fe20000000a00 */
[----:B------:R-:W-:Y:S02]  /*0aa0*/  IADD3 R23, PT, PT, R23, 0x2, RZ ;  /* 0x0000000217177810 */ /* 0x000fe40007ffe0ff */
[----:B0-----:R-:W-:Y:S01]  /*0ab0*/  LEA R12, R2, R5, 0x3 ;  /* 0x00000005020c7211 */ /* 0x001fe200078e18ff */
[----:B------:R-:W-:Y:S04]  /*0ac0*/  LDS.64 R10, [R13+0x80] ;  /* 0x000080000d0a7984 */ /* 0x000fe80000000a00 */
[----:B------:R-:W0:Y:S04]  /*0ad0*/  LDS.64 R4, [R12] ;  /* 0x000000000c047984 */ /* 0x000e280000000a00 */
[----:B------:R-:W1:Y:S01]  /*0ae0*/  LDS.64 R8, [R12+0x80] ;  /* 0x000080000c087984 */ /* 0x000e620000000a00 */
[----:B0-----:R-:W-:Y:S01]  /*0af0*/  IADD3 R5, PT, PT, R4, R5, RZ ;  /* 0x0000000504057210 */ /* 0x001fe20007ffe0ff */
[----:B-1----:R-:W-:-:S04]  /*0b00*/  IMAD.IADD R8, R8, 0x1, R9 ;  /* 0x0000000108087824 */ /* 0x002fc800078e0209 */
[----:B------:R-:W-:-:S04]  /*0b10*/  IMAD R6, R6, R5, R27 ;  /* 0x0000000506067224 */ /* 0x000fc800078e021b */
[----:B------:R-:W-:-:S04]  /*0b20*/  IMAD R6, R10, R5, R6 ;  /* 0x000000050a067224 */ /* 0x000fc800078e0206 */
[----:B------:R-:W-:-:S04]  /*0b30*/  IMAD R6, R8, R7, R6 ;  /* 0x0000000708067224 */ /* 0x000fc800078e0206 */
[----:B------:R-:W-:-:S07]  /*0b40*/  IMAD R27, R8, R11, R6 ;  /* 0x0000000b081b7224 */ /* 0x000fce00078e0206 */
.L_x_5:
[----:B------:R-:W-:Y:S05]  /*0b50*/  BRA.U UP2, `(.L_x_1) ;  /* 0x0000000102287547 */ /* 0x000fea000b800000 */
[----:B------:R-:W-:-:S06]  /*0b60*/  ULEA UR11, UR11, UR10, 0x18 ;  /* 0x0000000a0b0b7291 */ /* 0x000fcc000f8ec0ff */
[C---:B------:R-:W-:Y:S02]  /*0b70*/  LEA R5, R23.reuse, UR11, 0x7 ;  /* 0x0000000b17057c11 */ /* 0x040fe4000f8e38ff */
[----:B------:R-:W-:Y:S02]  /*0b80*/  LEA R23, R23, R22, 0x2 ;  /* 0x0000001617177211 */ /* 0x000fe400078e10ff */
[----:B------:R-:W-:-:S03]  /*0b90*/  LEA R5, R2, R5, 0x3 ;  /* 0x0000000502057211 */ /* 0x000fc600078e18ff */
[----:B------:R-:W-:Y:S04]  /*0ba0*/  LDS R6, [R23] ;  /* 0x0000000017067984 */ /* 0x000fe80000000800 */
[----:B------:R-:W1:Y:S04]  /*0bb0*/  LDS.64 R4, [R5] ;  /* 0x0000000005047984 */ /* 0x000e680000000a00 */
[----:B------:R-:W2:Y:S01]  /*0bc0*/  LDS R7, [R23+0x80] ;  /* 0x0000800017077984 */ /* 0x000ea20000000800 */
[----:B-1----:R-:W-:-:S05]  /*0bd0*/  IADD3 R4, PT, PT, R4, R5, RZ ;  /* 0x0000000504047210 */ /* 0x002fca0007ffe0ff */
[----:B------:R-:W-:-:S04]  /*0be0*/  IMAD R6, R6, R4, R27 ;  /* 0x0000000406067224 */ /* 0x000fc800078e021b */
[----:B--2---:R-:W-:-:S07]  /*0bf0*/  IMAD R27, R7, R4, R6 ;  /* 0x00000004071b7224 */ /* 0x004fce00078e0206 */
.L_x_1:
[----:B------:R-:W-:Y:S01]  /*0c00*/  BAR.SYNC.DEFER_BLOCKING 0x0 ;  /* 0x0000000000007b1d */ /* 0x000fe20000010000 */
[----:B------:R-:W-:-:S05]  /*0c10*/  UIADD3 UR13, UPT, UPT, UR13, -0x20, URZ ;  /* 0xffffffe00d0d7890 */ /* 0x000fca000fffe0ff */
[----:B------:R-:W-:Y:S07]  /*0c20*/  BRA.U UP0, `(.L_x_6) ;  /* 0xfffffff500807547 */ /* 0x000fee000b83ffff */
.L_x_0:
[----:B------:R-:W1:Y:S01]  /*0c30*/  LDCU UR5, c[0x0][0x3a0] ;  /* 0x00007400ff0577ac */ /* 0x000e620008000800 */
[----:B------:R-:W2:Y:S01]  /*0c40*/  LDCU UR4, c[0x0][0x398] ;  /* 0x00007300ff0477ac */ /* 0x000ea20008000800 */
[----:B-1----:R-:W-:Y:S02]  /*0c50*/  ULEA.HI UR5, UR5, UR5, URZ, 0x1 ;  /* 0x0000000505057291 */ /* 0x002fe4000f8f08ff */
[----:B--2---:R-:W-:Y:S02]  /*0c60*/  ULEA.HI UR4, UR4, UR4, URZ, 0x1 ;  /* 0x0000000404047291 */ /* 0x004fe4000f8f08ff */
[----:B------:R-:W-:Y:S02]  /*0c70*/  USHF.R.S32.HI UR5, URZ, 0x1, UR5 ;  /* 0x00000001ff057899 */ /* 0x000fe40008011405 */
[----:B------:R-:W-:-:S04]  /*0c80*/  USHF.R.S32.HI UR4, URZ, 0x1, UR4 ;  /* 0x00000001ff047899 */ /* 0x000fc80008011404 */
[----:B------:R-:W-:-:S04]  /*0c90*/  ISETP.GE.AND P0, PT, R3, UR5, PT ;  /* 0x0000000503007c0c */ /* 0x000fc8000bf06270 */
[----:B------:R-:W-:-:S13]  /*0ca0*/  ISETP.GE.OR P0, PT, R24, UR4, P0 ;  /* 0x0000000418007c0c */ /* 0x000fda0008706670 */
[----:B------:R-:W-:Y:S05]  /*0cb0*/  @P0 EXIT ;  /* 0x000000000000094d */ /* 0x000fea0003800000 */
[----:B------:R-:W1:Y:S01]  /*0cc0*/  LDC.64 R4, c[0x0][0x390] ;  /* 0x0000e400ff047b82 */ /* 0x000e620000000a00 */
[----:B------:R-:W-:-:S04]  /*0cd0*/  IMAD R3, R24, UR5, R3 ;  /* 0x0000000518037c24 */ /* 0x000fc8000f8e0203 */
[----:B-1----:R-:W-:-:S05]  /*0ce0*/  IMAD.WIDE R2, R3, 0x4, R4 ;  /* 0x0000000403027825 */ /* 0x002fca00078e0204 */
[----:B------:R-:W-:Y:S01]  /*0cf0*/  STG.E desc[UR14][R2.64], R27 ;  /* 0x0000001b02007986 */ /* 0x000fe2000c10190e */
[----:B------:R-:W-:Y:S05]  /*0d00*/  EXIT ;  /* 0x000000000000794d */ /* 0x000fea0003800000 */
.L_x_7:
[----:B------:R-:W-:-:S00]  /*0d10*/  BRA `(.L_x_7) ;  /* 0xfffffffc00fc7947 */ /* 0x000fc0000383ffff */
[----:B------:R-:W-:-:S00]  /*0d20*/  NOP ;  /* 0x0000000000007918 */ /* 0x000fc00000000000 */
        /* <DEDUP_REMOVED lines=13> */
.L_x_8:


//--------------------- .nv.shared._Z10rmm_kernelPKiS0_Piiii --------------------------
	.section	.nv.shared._Z10rmm_kernelPKiS0_Piiii,"aw",@nobits
	.sectionflags	@""
	.align	4
.nv.shared._Z10rmm_kernelPKiS0_Piiii:
	.zero		9216


//--------------------- .nv.shared.reserved.0     --------------------------
	.section	.nv.shared.reserved.0,"aw",@nobits
	.weak		__nv_reservedSMEM_offset_0_alias
	.size		__nv_reservedSMEM_offset_0_alias, 0, 64
	.other		__nv_reservedSMEM_offset_0_alias,@"STO_CUDA_RESERVED_SHARED STV_DEFAULT"
__nv_reservedSMEM_offset_0_alias:
	.zero		0
	.zero		64


//--------------------- .nv.constant0._Z10rmm_kernelPKiS0_Piiii --------------------------
	.section	.nv.constant0._Z10rmm_kernelPKiS0_Piiii,"a",@progbits
	.sectionflags	@""
	.align	4
.nv.constant0._Z10rmm_kernelPKiS0_Piiii:
	.zero		932


//--------------------- SYMBOLS --------------------------

	.type		.nv.reservedSmem.offset0,@object
	.size		.nv.reservedSmem.offset0,0x4
	.type		.nv.reservedSmem.cap,@object
	.size		.nv.reservedSmem.cap,0x4
